	.headerflags	@"EF_CUDA_TEXMODE_UNIFIED EF_CUDA_64BIT_ADDRESS EF_CUDA_ACCELERATORS EF_CUDA_SM90 EF_CUDA_VIRTUAL_SM(EF_CUDA_SM90)"
	.elftype	@"ET_EXEC"


//--------------------- .nv.info                  --------------------------
	.section	.nv.info,"",@"SHT_CUDA_INFO"
	.align	4


	//----- nvinfo : EIATTR_REGCOUNT
	.align		4
        /*0000*/ 	.byte	0x04, 0x2f
        /*0002*/ 	.short	(.L_3 - .L_2)
	.align		4
.L_2:
        /*0004*/ 	.word	index@(triton_poi_fused__native_batch_norm_legit_no_training_convolution_relu_17)
        /*0008*/ 	.word	0x0000001a


	//----- nvinfo : EIATTR_MIN_STACK_SIZE
	.align		4
.L_3:
        /*000c*/ 	.byte	0x04, 0x12
        /*000e*/ 	.short	(.L_5 - .L_4)
	.align		4
.L_4:
        /*0010*/ 	.word	index@(triton_poi_fused__native_batch_norm_legit_no_training_convolution_relu_17)
        /*0014*/ 	.word	0x00000000


	//----- nvinfo : EIATTR_FRAME_SIZE
	.align		4
.L_5:
        /*0018*/ 	.byte	0x04, 0x11
        /*001a*/ 	.short	(.L_7 - .L_6)
	.align		4
.L_6:
        /*001c*/ 	.word	index@(triton_poi_fused__native_batch_norm_legit_no_training_convolution_relu_17)
        /*0020*/ 	.word	0x00000000


	//----- nvinfo : EIATTR_MIN_STACK_SIZE
	.align		4
.L_7:
        /*0024*/ 	.byte	0x04, 0x12
        /*0026*/ 	.short	(.L_9 - .L_8)
	.align		4
.L_8:
        /*0028*/ 	.word	index@(triton_poi_fused__native_batch_norm_legit_no_training_convolution_relu_17)
        /*002c*/ 	.word	0x00000000
.L_9:


//--------------------- .nv.info.triton_poi_fused__native_batch_norm_legit_no_training_convolution_relu_17 --------------------------
	.section	.nv.info.triton_poi_fused__native_batch_norm_legit_no_training_convolution_relu_17,"",@"SHT_CUDA_INFO"
	.sectionflags	@""
	.align	4


	//----- nvinfo : EIATTR_CUDA_API_VERSION
	.align		4
        /*0000*/ 	.byte	0x04, 0x37
        /*0002*/ 	.short	(.L_11 - .L_10)
.L_10:
        /*0004*/ 	.word	0x0000007c


	//----- nvinfo : EIATTR_KPARAM_INFO
	.align		4
.L_11:
        /*0008*/ 	.byte	0x04, 0x17
        /*000a*/ 	.short	(.L_13 - .L_12)
.L_12:
        /*000c*/ 	.word	0x00000000
        /*0010*/ 	.short	0x0007
        /*0012*/ 	.short	0x0038
        /*0014*/ 	.byte	0x00, 0xf0, 0x11, 0x00


	//----- nvinfo : EIATTR_KPARAM_INFO
	.align		4
.L_13:
        /*0018*/ 	.byte	0x04, 0x17
        /*001a*/ 	.short	(.L_15 - .L_14)
.L_14:
        /*001c*/ 	.word	0x00000000
        /*0020*/ 	.short	0x0006
        /*0022*/ 	.short	0x0030
        /*0024*/ 	.byte	0x00, 0xf4, 0x21, 0x00


	//----- nvinfo : EIATTR_KPARAM_INFO
	.align		4
.L_15:
        /*0028*/ 	.byte	0x04, 0x17
        /*002a*/ 	.short	(.L_17 - .L_16)
.L_16:
        /*002c*/ 	.word	0x00000000
        /*0030*/ 	.short	0x0005
        /*0032*/ 	.short	0x0028
        /*0034*/ 	.byte	0x00, 0xf4, 0x21, 0x00


	//----- nvinfo : EIATTR_KPARAM_INFO
	.align		4
.L_17:
        /*0038*/ 	.byte	0x04, 0x17
        /*003a*/ 	.short	(.L_19 - .L_18)
.L_18:
        /*003c*/ 	.word	0x00000000
        /*0040*/ 	.short	0x0004
        /*0042*/ 	.short	0x0020
        /*0044*/ 	.byte	0x00, 0xf4, 0x21, 0x00


	//----- nvinfo : EIATTR_KPARAM_INFO
	.align		4
.L_19:
        /*0048*/ 	.byte	0x04, 0x17
        /*004a*/ 	.short	(.L_21 - .L_20)
.L_20:
        /*004c*/ 	.word	0x00000000
        /*0050*/ 	.short	0x0003
        /*0052*/ 	.short	0x0018
        /*0054*/ 	.byte	0x00, 0xf4, 0x21, 0x00


	//----- nvinfo : EIATTR_KPARAM_INFO
	.align		4
.L_21:
        /*0058*/ 	.byte	0x04, 0x17
        /*005a*/ 	.short	(.L_23 - .L_22)
.L_22:
        /*005c*/ 	.word	0x00000000
        /*0060*/ 	.short	0x0002
        /*0062*/ 	.short	0x0010
        /*0064*/ 	.byte	0x00, 0xf4, 0x21, 0x00


	//----- nvinfo : EIATTR_KPARAM_INFO
	.align		4
.L_23:
        /*0068*/ 	.byte	0x04, 0x17
        /*006a*/ 	.short	(.L_25 - .L_24)
.L_24:
        /*006c*/ 	.word	0x00000000
        /*0070*/ 	.short	0x0001
        /*0072*/ 	.short	0x0008
        /*0074*/ 	.byte	0x00, 0xf4, 0x21, 0x00


	//----- nvinfo : EIATTR_KPARAM_INFO
	.align		4
.L_25:
        /*0078*/ 	.byte	0x04, 0x17
        /*007a*/ 	.short	(.L_27 - .L_26)
.L_26:
        /*007c*/ 	.word	0x00000000
        /*0080*/ 	.short	0x0000
        /*0082*/ 	.short	0x0000
        /*0084*/ 	.byte	0x00, 0xf4, 0x21, 0x00


	//----- nvinfo : EIATTR_SPARSE_MMA_MASK
	.align		4
.L_27:
        /*0088*/ 	.byte	0x03, 0x50
        /*008a*/ 	.short	0x0000


	//----- nvinfo : EIATTR_MAXREG_COUNT
	.align		4
        /*008c*/ 	.byte	0x03, 0x1b
        /*008e*/ 	.short	0x00ff


	//----- nvinfo : EIATTR_EXIT_INSTR_OFFSETS
	.align		4
        /*0090*/ 	.byte	0x04, 0x1c
        /*0092*/ 	.short	(.L_29 - .L_28)


	//   ....[0]....
.L_28:
        /*0094*/ 	.word	0x00000490


	//   ....[1]....
        /*0098*/ 	.word	0x000004b0


	//----- nvinfo : EIATTR_REQNTID
	.align		4
.L_29:
        /*009c*/ 	.byte	0x04, 0x10
        /*009e*/ 	.short	(.L_31 - .L_30)
.L_30:
        /*00a0*/ 	.word	0x00000080
        /*00a4*/ 	.word	0x00000001
        /*00a8*/ 	.word	0x00000001


	//----- nvinfo : EIATTR_CBANK_PARAM_SIZE
	.align		4
.L_31:
        /*00ac*/ 	.byte	0x03, 0x19
        /*00ae*/ 	.short	0x003c


	//----- nvinfo : EIATTR_PARAM_CBANK
	.align		4
        /*00b0*/ 	.byte	0x04, 0x0a
        /*00b2*/ 	.short	(.L_33 - .L_32)
	.align		4
.L_32:
        /*00b4*/ 	.word	index@(.nv.constant0.triton_poi_fused__native_batch_norm_legit_no_training_convolution_relu_17)
        /*00b8*/ 	.short	0x0210
        /*00ba*/ 	.short	0x003c


	//----- nvinfo : EIATTR_SW_WAR
	.align		4
.L_33:
        /*00bc*/ 	.byte	0x04, 0x36
        /*00be*/ 	.short	(.L_35 - .L_34)
.L_34:
        /*00c0*/ 	.word	0x00000008
.L_35:


//--------------------- .nv.callgraph             --------------------------
	.section	.nv.callgraph,"",@"SHT_CUDA_CALLGRAPH"
	.align	4
	.sectionentsize	8
	.align		4
        /*0000*/ 	.word	0x00000000
	.align		4
        /*0004*/ 	.word	0xffffffff
	.align		4
        /*0008*/ 	.word	0x00000000
	.align		4
        /*000c*/ 	.word	0xfffffffe
	.align		4
        /*0010*/ 	.word	0x00000000
	.align		4
        /*0014*/ 	.word	0xfffffffd
	.align		4
        /*0018*/ 	.word	0x00000000
	.align		4
        /*001c*/ 	.word	0xfffffffc


//--------------------- .nv.constant4             --------------------------
	.section	.nv.constant4,"a",@progbits
	.align	8
	.align		8
.nv.constant4:
        /*0000*/ 	.dword	_$_str
	.align		8
        /*0008*/ 	.dword	_$_str_$_2


//--------------------- .text.triton_poi_fused__native_batch_norm_legit_no_training_convolution_relu_17 --------------------------
	.section	.text.triton_poi_fused__native_batch_norm_legit_no_training_convolution_relu_17,"ax",@progbits
	.align	128
        .global         triton_poi_fused__native_batch_norm_legit_no_training_convolution_relu_17
        .type           triton_poi_fused__native_batch_norm_legit_no_training_convolution_relu_17,@function
        .size           triton_poi_fused__native_batch_norm_legit_no_training_convolution_relu_17,(.L_x_1 - triton_poi_fused__native_batch_norm_legit_no_training_convolution_relu_17)
        .other          triton_poi_fused__native_batch_norm_legit_no_training_convolution_relu_17,@"STO_CUDA_ENTRY STV_DEFAULT"
triton_poi_fused__native_batch_norm_legit_no_training_convolution_relu_17:
.text.triton_poi_fused__native_batch_norm_legit_no_training_convolution_relu_17:
[----:B------:R-:W0:Y:S01]  /*0000*/  LDC R1, c[0x0][0x28] ;  /* 0x00000a00ff017b82 */ /* 0x000e220000000800 */
[----:B------:R-:W1:Y:S07]  /*0010*/  S2R R0, SR_TID.X ;  /* 0x0000000000007919 */ /* 0x000e6e0000002100 */
[----:B------:R-:W2:Y:S01]  /*0020*/  LDC.64 R2, c[0x0][0x228] ;  /* 0x00008a00ff027b82 */ /* 0x000ea20000000a00 */
[----:B------:R-:W-:Y:S01]  /*0030*/  CS2R R8, SRZ ;  /* 0x0000000000087805 */ /* 0x000fe2000001ff00 */
[----:B------:R-:W-:Y:S01]  /*0040*/  ULDC.64 UR4, c[0x0][0x208] ;  /* 0x0000820000047ab9 */ /* 0x000fe20000000a00 */
[----:B------:R-:W3:Y:S05]  /*0050*/  S2R R7, SR_CTAID.X ;  /* 0x0000000000077919 */ /* 0x000eea0000002500 */
[----:B------:R-:W4:Y:S08]  /*0060*/  LDC.64 R16, c[0x0][0x218] ;  /* 0x00008600ff107b82 */ /* 0x000f300000000a00 */
[----:B------:R-:W5:Y:S08]  /*0070*/  LDC.64 R18, c[0x0][0x220] ;  /* 0x00008800ff127b82 */ /* 0x000f700000000a00 */
[----:B------:R-:W5:Y:S01]  /*0080*/  LDC.64 R20, c[0x0][0x230] ;  /* 0x00008c00ff147b82 */ /* 0x000f620000000a00 */
[----:B-1----:R-:W-:-:S07]  /*0090*/  SHF.L.U32 R0, R0, 0x1, RZ ;  /* 0x0000000100007819 */ /* 0x002fce00000006ff */
[----:B------:R-:W1:Y:S01]  /*00a0*/  LDC.64 R14, c[0x0][0x238] ;  /* 0x00008e00ff0e7b82 */ /* 0x000e620000000a00 */
[----:B---3--:R-:W-:Y:S02]  /*00b0*/  SHF.R.S32.HI R5, RZ, 0x17, R7 ;  /* 0x00000017ff057819 */ /* 0x008fe40000011407 */
[----:B------:R-:W-:Y:S02]  /*00c0*/  LOP3.LUT R0, R0, 0xfe, RZ, 0xc0, !PT ;  /* 0x000000fe00007812 */ /* 0x000fe400078ec0ff */
[----:B------:R-:W-:Y:S02]  /*00d0*/  SGXT R5, R5, 0x1 ;  /* 0x000000010505781a */ /* 0x000fe40000000200 */
[----:B------:R-:W-:-:S04]  /*00e0*/  LEA R0, R7, R0, 0x8 ;  /* 0x0000000007007211 */ /* 0x000fc800078e40ff */
[----:B------:R-:W-:Y:S02]  /*00f0*/  LEA.HI R5, R5, R0, RZ, 0x9 ;  /* 0x0000000005057211 */ /* 0x000fe400078f48ff */
[----:B------:R-:W-:Y:S02]  /*0100*/  ISETP.GE.AND P0, PT, R0, 0x800, PT ;  /* 0x000008000000780c */ /* 0x000fe40003f06270 */
[----:B------:R-:W-:-:S04]  /*0110*/  LOP3.LUT R5, R5, 0xfffffe00, RZ, 0xc0, !PT ;  /* 0xfffffe0005057812 */ /* 0x000fc800078ec0ff */
[----:B------:R-:W-:Y:S02]  /*0120*/  IADD3 R12, R0, -R5, RZ ;  /* 0x80000005000c7210 */ /* 0x000fe40007ffe0ff */
[----:B------:R-:W3:Y:S03]  /*0130*/  LDC.64 R4, c[0x0][0x210] ;  /* 0x00008400ff047b82 */ /* 0x000ee60000000a00 */
[----:B--2---:R-:W-:-:S05]  /*0140*/  IMAD.WIDE R2, R12, 0x4, R2 ;  /* 0x000000040c027825 */ /* 0x004fca00078e0202 */
[----:B------:R2:W3:Y:S01]  /*0150*/  @!P0 LDG.E.EL.64 R8, desc[UR4][R2.64] ;  /* 0x0000000402088981 */ /* 0x0004e2000c2e1b00 */
[----:B------:R-:W-:Y:S02]  /*0160*/  CS2R R10, SRZ ;  /* 0x00000000000a7805 */ /* 0x000fe4000001ff00 */
[----:B------:R-:W-:Y:S01]  /*0170*/  CS2R R6, SRZ ;  /* 0x0000000000067805 */ /* 0x000fe2000001ff00 */
[----:B----4-:R-:W-:-:S04]  /*0180*/  IMAD.WIDE R16, R12, 0x4, R16 ;  /* 0x000000040c107825 */ /* 0x010fc800078e0210 */
[----:B-----5:R-:W-:Y:S01]  /*0190*/  IMAD.WIDE R18, R12, 0x4, R18 ;  /* 0x000000040c127825 */ /* 0x020fe200078e0212 */
[----:B------:R-:W4:Y:S01]  /*01a0*/  @!P0 LDG.E.EL.64 R10, desc[UR4][R16.64] ;  /* 0x00000004100a8981 */ /* 0x000f22000c2e1b00 */
[----:B--2---:R-:W-:Y:S02]  /*01b0*/  CS2R R2, SRZ ;  /* 0x0000000000027805 */ /* 0x004fe4000001ff00 */
[----:B---3--:R-:W-:-:S04]  /*01c0*/  IMAD.WIDE R4, R0, 0x4, R4 ;  /* 0x0000000400047825 */ /* 0x008fc800078e0204 */
[----:B------:R2:W3:Y:S04]  /*01d0*/  @!P0 LDG.E.EL.64 R2, desc[UR4][R18.64] ;  /* 0x0000000412028981 */ /* 0x0004e8000c2e1b00 */
[----:B------:R-:W4:Y:S01]  /*01e0*/  @!P0 LDG.E.64 R6, desc[UR4][R4.64] ;  /* 0x0000000404068981 */ /* 0x000f22000c1e1b00 */
[----:B0-----:R-:W-:-:S04]  /*01f0*/  IMAD.WIDE R20, R12, 0x4, R20 ;  /* 0x000000040c147825 */ /* 0x001fc800078e0214 */
[----:B-1----:R-:W-:Y:S01]  /*0200*/  IMAD.WIDE R22, R12, 0x4, R14 ;  /* 0x000000040c167825 */ /* 0x002fe200078e020e */
[----:B------:R-:W-:Y:S02]  /*0210*/  CS2R R12, SRZ ;  /* 0x00000000000c7805 */ /* 0x000fe4000001ff00 */
[----:B------:R-:W-:-:S04]  /*0220*/  CS2R R14, SRZ ;  /* 0x00000000000e7805 */ /* 0x000fc8000001ff00 */
[----:B------:R-:W5:Y:S04]  /*0230*/  @!P0 LDG.E.EL.64 R12, desc[UR4][R20.64] ;  /* 0x00000004140c8981 */ /* 0x000f68000c2e1b00 */
[----:B------:R-:W5:Y:S01]  /*0240*/  @!P0 LDG.E.EL.64 R14, desc[UR4][R22.64] ;  /* 0x00000004160e8981 */ /* 0x000f62000c2e1b00 */
[----:B--2---:R-:W-:Y:S01]  /*0250*/  HFMA2.MMA R18, -RZ, RZ, 1.625, 0 ;  /* 0x3e800000ff127435 */ /* 0x004fe200000001ff */
[----:B------:R-:W-:Y:S01]  /*0260*/  FADD R8, R8, 9.9999997473787516356e-06 ;  /* 0x3727c5ac08087421 */ /* 0x000fe20000000000 */
[----:B------:R-:W-:-:S03]  /*0270*/  FADD R9, R9, 9.9999997473787516356e-06 ;  /* 0x3727c5ac09097421 */ /* 0x000fc60000000000 */
[----:B------:R-:W0:Y:S08]  /*0280*/  MUFU.SQRT R16, R8 ;  /* 0x0000000800107308 */ /* 0x000e300000002000 */
[----:B------:R1:W2:Y:S01]  /*0290*/  MUFU.SQRT R17, R9 ;  /* 0x0000000900117308 */ /* 0x0002a20000002000 */
[C---:B0-----:R-:W-:Y:S02]  /*02a0*/  FSETP.GT.AND P1, PT, R16.reuse, 8.50705917302346158658e+37, PT ;  /* 0x7e8000001000780b */ /* 0x041fe40003f24000 */
[----:B------:R-:W-:Y:S01]  /*02b0*/  FSETP.GEU.AND P3, PT, R16, 1.175494350822287508e-38, PT ;  /* 0x008000001000780b */ /* 0x000fe20003f6e000 */
[----:B-1----:R-:W0:Y:S01]  /*02c0*/  LDC.64 R8, c[0x0][0x240] ;  /* 0x00009000ff087b82 */ /* 0x002e220000000a00 */
[----:B--2---:R-:W-:-:S02]  /*02d0*/  FSETP.GT.AND P2, PT, R17, 8.50705917302346158658e+37, PT ;  /* 0x7e8000001100780b */ /* 0x004fc40003f44000 */
[----:B------:R-:W-:-:S07]  /*02e0*/  FSETP.GEU.AND P4, PT, R17, 1.175494350822287508e-38, PT ;  /* 0x008000001100780b */ /* 0x000fce0003f8e000 */
[----:B------:R-:W-:-:S04]  /*02f0*/  @P1 FMUL R16, R16, 0.25 ;  /* 0x3e80000010101820 */ /* 0x000fc80000400000 */
[----:B------:R-:W-:Y:S01]  /*0300*/  @!P3 FMUL R16, R16, 16777216 ;  /* 0x4b8000001010b820 */ /* 0x000fe20000400000 */
[----:B------:R-:W-:-:S04]  /*0310*/  @P2 FMUL R17, R17, 0.25 ;  /* 0x3e80000011112820 */ /* 0x000fc80000400000 */
[----:B------:R-:W-:Y:S01]  /*0320*/  @!P4 FMUL R17, R17, 16777216 ;  /* 0x4b8000001111c820 */ /* 0x000fe20000400000 */
[----:B------:R-:W1:Y:S01]  /*0330*/  MUFU.RCP R16, R16 ;  /* 0x0000001000107308 */ /* 0x000e620000001000 */
[----:B------:R-:W-:-:S07]  /*0340*/  FSEL R19, R18, 1, P1 ;  /* 0x3f80000012137808 */ /* 0x000fce0000800000 */
[----:B------:R-:W2:Y:S01]  /*0350*/  MUFU.RCP R17, R17 ;  /* 0x0000001100117308 */ /* 0x000ea20000001000 */
[----:B------:R-:W-:Y:S01]  /*0360*/  FSEL R18, R18, 1, P2 ;  /* 0x3f80000012127808 */ /* 0x000fe20001000000 */
[----:B------:R-:W-:Y:S01]  /*0370*/  @!P3 FMUL R19, R19, 16777216 ;  /* 0x4b8000001313b820 */ /* 0x000fe20000400000 */
[----:B----4-:R-:W-:Y:S01]  /*0380*/  FADD R6, R10, R6 ;  /* 0x000000060a067221 */ /* 0x010fe20000000000 */
[----:B------:R-:W-:Y:S02]  /*0390*/  FADD R7, R11, R7 ;  /* 0x000000070b077221 */ /* 0x000fe40000000000 */
[----:B------:R-:W-:Y:S01]  /*03a0*/  @!P4 FMUL R18, R18, 16777216 ;  /* 0x4b8000001212c820 */ /* 0x000fe20000400000 */
[----:B-1----:R-:W-:Y:S01]  /*03b0*/  FMUL R19, R16, R19 ;  /* 0x0000001310137220 */ /* 0x002fe20000400000 */
[----:B---3--:R-:W-:Y:S01]  /*03c0*/  FADD R2, R6, -R2 ;  /* 0x8000000206027221 */ /* 0x008fe20000000000 */
[----:B------:R-:W-:Y:S01]  /*03d0*/  FADD R3, R7, -R3 ;  /* 0x8000000307037221 */ /* 0x000fe20000000000 */
[----:B--2---:R-:W-:-:S02]  /*03e0*/  FMUL R18, R17, R18 ;  /* 0x0000001211127220 */ /* 0x004fc40000400000 */
[----:B------:R-:W-:Y:S02]  /*03f0*/  FMUL R19, R2, R19 ;  /* 0x0000001302137220 */ /* 0x000fe40000400000 */
[----:B------:R-:W-:Y:S02]  /*0400*/  FMUL R18, R3, R18 ;  /* 0x0000001203127220 */ /* 0x000fe40000400000 */
[----:B-----5:R-:W-:Y:S02]  /*0410*/  FFMA R12, R19, R12, R14 ;  /* 0x0000000c130c7223 */ /* 0x020fe4000000000e */
[----:B------:R-:W-:Y:S01]  /*0420*/  FFMA R13, R18, R13, R15 ;  /* 0x0000000d120d7223 */ /* 0x000fe2000000000f */
[----:B------:R1:W-:Y:S02]  /*0430*/  @!P0 STG.E.64 desc[UR4][R4.64], R6 ;  /* 0x0000000604008986 */ /* 0x0003e4000c101b04 */
[----:B------:R-:W-:Y:S02]  /*0440*/  FSETP.GEU.AND P1, PT, R12, RZ, PT ;  /* 0x000000ff0c00720b */ /* 0x000fe40003f2e000 */
[----:B------:R-:W-:Y:S01]  /*0450*/  FSETP.GEU.AND P2, PT, R13, RZ, PT ;  /* 0x000000ff0d00720b */ /* 0x000fe20003f4e000 */
[----:B0-----:R-:W-:Y:S01]  /*0460*/  IMAD.WIDE R8, R0, 0x4, R8 ;  /* 0x0000000400087825 */ /* 0x001fe200078e0208 */
[----:B------:R-:W-:-:S02]  /*0470*/  FSEL R12, R12, RZ, P1 ;  /* 0x000000ff0c0c7208 */ /* 0x000fc40000800000 */
[----:B------:R-:W-:Y:S01]  /*0480*/  FSEL R13, R13, RZ, P2 ;  /* 0x000000ff0d0d7208 */ /* 0x000fe20001000000 */
[----:B------:R-:W-:Y:S08]  /*0490*/  @P0 EXIT ;  /* 0x000000000000094d */ /* 0x000ff00003800000 */
[----:B------:R-:W-:Y:S01]  /*04a0*/  STG.E.64 desc[UR4][R8.64], R12 ;  /* 0x0000000c08007986 */ /* 0x000fe2000c101b04 */
[----:B------:R-:W-:Y:S05]  /*04b0*/  EXIT ;  /* 0x000000000000794d */ /* 0x000fea0003800000 */
.L_x_0:
[----:B------:R-:W-:-:S00]  /*04c0*/  BRA `(.L_x_0) ;  /* 0xfffffffc00fc7947 */ /* 0x000fc0000383ffff */
[----:B------:R-:W-:-:S00]  /*04d0*/  NOP ;  /* 0x0000000000007918 */ /* 0x000fc00000000000 */
        /* <DEDUP_REMOVED lines=10> */
.L_x_1:


//--------------------- .nv.global.init           --------------------------
	.section	.nv.global.init,"aw",@progbits
.nv.global.init:
	.type		_$_str,@object
	.size		_$_str,(_$_str_$_2 - _$_str)
_$_str:
        /*0000*/ 	.byte	0x5f, 0x5f, 0x43, 0x55, 0x44, 0x41, 0x5f, 0x46, 0x54, 0x5a, 0x00
	.type		_$_str_$_2,@object
	.size		_$_str_$_2,(.L_1 - _$_str_$_2)
_$_str_$_2:
        /*000b*/ 	.byte	0x5f, 0x5f, 0x43, 0x55, 0x44, 0x41, 0x5f, 0x50, 0x52, 0x45, 0x43, 0x5f, 0x53, 0x51, 0x52, 0x54
        /*001b*/ 	.byte	0x00
.L_1:


//--------------------- .nv.constant0.triton_poi_fused__native_batch_norm_legit_no_training_convolution_relu_17 --------------------------
	.section	.nv.constant0.triton_poi_fused__native_batch_norm_legit_no_training_convolution_relu_17,"a",@progbits
	.sectionflags	@""
	.align	4
.nv.constant0.triton_poi_fused__native_batch_norm_legit_no_training_convolution_relu_17:
	.zero		588
